//
// Generated by NVIDIA NVVM Compiler
//
// Compiler Build ID: CL-36424714
// Cuda compilation tools, release 13.0, V13.0.88
// Based on NVVM 20.0.0
//

.version 9.0
.target sm_100
.address_size 64

	// .globl	_Z13blurImgKernelP6uchar3iiPfiS0_

.visible .entry _Z13blurImgKernelP6uchar3iiPfiS0_(
	.param .u64 .ptr .align 1 _Z13blurImgKernelP6uchar3iiPfiS0__param_0,
	.param .u32 _Z13blurImgKernelP6uchar3iiPfiS0__param_1,
	.param .u32 _Z13blurImgKernelP6uchar3iiPfiS0__param_2,
	.param .u64 .ptr .align 1 _Z13blurImgKernelP6uchar3iiPfiS0__param_3,
	.param .u32 _Z13blurImgKernelP6uchar3iiPfiS0__param_4,
	.param .u64 .ptr .align 1 _Z13blurImgKernelP6uchar3iiPfiS0__param_5
)
{
	.reg .pred 	%p<17>;
	.reg .b16 	%rs<22>;
	.reg .b32 	%r<76>;
	.reg .b32 	%f<102>;
	.reg .b64 	%rd<39>;

	ld.param.u64 	%rd7, [_Z13blurImgKernelP6uchar3iiPfiS0__param_0];
	ld.param.u32 	%r20, [_Z13blurImgKernelP6uchar3iiPfiS0__param_1];
	ld.param.u32 	%r21, [_Z13blurImgKernelP6uchar3iiPfiS0__param_2];
	ld.param.u64 	%rd8, [_Z13blurImgKernelP6uchar3iiPfiS0__param_3];
	ld.param.u32 	%r22, [_Z13blurImgKernelP6uchar3iiPfiS0__param_4];
	cvta.to.global.u64 	%rd1, %rd7;
	cvta.to.global.u64 	%rd2, %rd8;
	mov.u32 	%r23, %ctaid.x;
	mov.u32 	%r24, %ntid.x;
	mov.u32 	%r25, %tid.x;
	mad.lo.s32 	%r1, %r23, %r24, %r25;
	mov.u32 	%r26, %ctaid.y;
	mov.u32 	%r27, %ntid.y;
	mov.u32 	%r28, %tid.y;
	mad.lo.s32 	%r2, %r26, %r27, %r28;
	setp.lt.s32 	%p1, %r22, 1;
	mov.f32 	%f98, 0f00000000;
	mov.f32 	%f97, %f98;
	mov.f32 	%f96, %f98;
	@%p1 bra 	$L__BB0_11;
	shr.u32 	%r30, %r22, 1;
	sub.s32 	%r3, %r2, %r30;
	sub.s32 	%r4, %r1, %r30;
	add.s32 	%r5, %r20, -1;
	and.b32  	%r6, %r22, 2147483644;
	neg.s32 	%r7, %r6;
	add.s32 	%r8, %r4, 3;
	mov.f32 	%f96, 0f00000000;
	mov.b32 	%r71, 0;
	mov.f32 	%f97, %f96;
	mov.f32 	%f98, %f96;
$L__BB0_2:
	setp.lt.u32 	%p2, %r22, 4;
	add.s32 	%r32, %r3, %r71;
	max.s32 	%r33, %r32, 0;
	setp.lt.s32 	%p3, %r33, %r21;
	add.s32 	%r34, %r21, -1;
	selp.b32 	%r35, %r33, %r34, %p3;
	mul.lo.s32 	%r10, %r71, %r22;
	mul.lo.s32 	%r11, %r35, %r20;
	mov.b32 	%r75, 0;
	@%p2 bra 	$L__BB0_5;
	mul.wide.u32 	%rd9, %r10, 4;
	add.s64 	%rd10, %rd2, %rd9;
	add.s64 	%rd38, %rd10, 8;
	mov.u32 	%r72, %r8;
	mov.u32 	%r73, %r7;
$L__BB0_4:
	.pragma "nounroll";
	add.s32 	%r36, %r72, -2;
	add.s32 	%r37, %r72, -3;
	max.s32 	%r38, %r37, 0;
	setp.lt.s32 	%p4, %r38, %r20;
	selp.b32 	%r39, %r38, %r5, %p4;
	ld.global.f32 	%f37, [%rd38+-8];
	add.s32 	%r40, %r39, %r11;
	mul.wide.s32 	%rd11, %r40, 3;
	add.s64 	%rd12, %rd1, %rd11;
	ld.global.u8 	%rs1, [%rd12];
	cvt.rn.f32.u16 	%f38, %rs1;
	fma.rn.f32 	%f39, %f37, %f38, %f96;
	ld.global.u8 	%rs2, [%rd12+1];
	cvt.rn.f32.u16 	%f40, %rs2;
	fma.rn.f32 	%f41, %f37, %f40, %f97;
	ld.global.u8 	%rs3, [%rd12+2];
	cvt.rn.f32.u16 	%f42, %rs3;
	fma.rn.f32 	%f43, %f37, %f42, %f98;
	max.s32 	%r41, %r36, 0;
	setp.lt.s32 	%p5, %r41, %r20;
	selp.b32 	%r42, %r41, %r5, %p5;
	ld.global.f32 	%f44, [%rd38+-4];
	add.s32 	%r43, %r42, %r11;
	mul.wide.s32 	%rd13, %r43, 3;
	add.s64 	%rd14, %rd1, %rd13;
	ld.global.u8 	%rs4, [%rd14];
	cvt.rn.f32.u16 	%f45, %rs4;
	fma.rn.f32 	%f46, %f44, %f45, %f39;
	ld.global.u8 	%rs5, [%rd14+1];
	cvt.rn.f32.u16 	%f47, %rs5;
	fma.rn.f32 	%f48, %f44, %f47, %f41;
	ld.global.u8 	%rs6, [%rd14+2];
	cvt.rn.f32.u16 	%f49, %rs6;
	fma.rn.f32 	%f50, %f44, %f49, %f43;
	add.s32 	%r44, %r72, -1;
	max.s32 	%r45, %r44, 0;
	setp.lt.s32 	%p6, %r45, %r20;
	selp.b32 	%r46, %r45, %r5, %p6;
	ld.global.f32 	%f51, [%rd38];
	add.s32 	%r47, %r46, %r11;
	mul.wide.s32 	%rd15, %r47, 3;
	add.s64 	%rd16, %rd1, %rd15;
	ld.global.u8 	%rs7, [%rd16];
	cvt.rn.f32.u16 	%f52, %rs7;
	fma.rn.f32 	%f53, %f51, %f52, %f46;
	ld.global.u8 	%rs8, [%rd16+1];
	cvt.rn.f32.u16 	%f54, %rs8;
	fma.rn.f32 	%f55, %f51, %f54, %f48;
	ld.global.u8 	%rs9, [%rd16+2];
	cvt.rn.f32.u16 	%f56, %rs9;
	fma.rn.f32 	%f57, %f51, %f56, %f50;
	max.s32 	%r48, %r72, 0;
	setp.lt.s32 	%p7, %r48, %r20;
	selp.b32 	%r49, %r48, %r5, %p7;
	ld.global.f32 	%f58, [%rd38+4];
	add.s32 	%r50, %r49, %r11;
	mul.wide.s32 	%rd17, %r50, 3;
	add.s64 	%rd18, %rd1, %rd17;
	ld.global.u8 	%rs10, [%rd18];
	cvt.rn.f32.u16 	%f59, %rs10;
	fma.rn.f32 	%f96, %f58, %f59, %f53;
	ld.global.u8 	%rs11, [%rd18+1];
	cvt.rn.f32.u16 	%f60, %rs11;
	fma.rn.f32 	%f97, %f58, %f60, %f55;
	ld.global.u8 	%rs12, [%rd18+2];
	cvt.rn.f32.u16 	%f61, %rs12;
	fma.rn.f32 	%f98, %f58, %f61, %f57;
	add.s32 	%r73, %r73, 4;
	add.s64 	%rd38, %rd38, 16;
	add.s32 	%r72, %r72, 4;
	setp.ne.s32 	%p8, %r73, 0;
	mov.u32 	%r75, %r6;
	@%p8 bra 	$L__BB0_4;
$L__BB0_5:
	and.b32  	%r51, %r22, 3;
	setp.eq.s32 	%p9, %r51, 0;
	@%p9 bra 	$L__BB0_10;
	setp.eq.s32 	%p10, %r51, 1;
	@%p10 bra 	$L__BB0_8;
	add.s32 	%r52, %r4, %r75;
	max.s32 	%r53, %r52, 0;
	setp.lt.s32 	%p11, %r53, %r20;
	selp.b32 	%r54, %r53, %r5, %p11;
	add.s32 	%r55, %r75, %r10;
	mul.wide.u32 	%rd19, %r55, 4;
	add.s64 	%rd20, %rd2, %rd19;
	ld.global.f32 	%f63, [%rd20];
	add.s32 	%r56, %r54, %r11;
	mul.wide.s32 	%rd21, %r56, 3;
	add.s64 	%rd22, %rd1, %rd21;
	ld.global.u8 	%rs13, [%rd22];
	cvt.rn.f32.u16 	%f64, %rs13;
	fma.rn.f32 	%f65, %f63, %f64, %f96;
	ld.global.u8 	%rs14, [%rd22+1];
	cvt.rn.f32.u16 	%f66, %rs14;
	fma.rn.f32 	%f67, %f63, %f66, %f97;
	ld.global.u8 	%rs15, [%rd22+2];
	cvt.rn.f32.u16 	%f68, %rs15;
	fma.rn.f32 	%f69, %f63, %f68, %f98;
	add.s32 	%r57, %r52, 1;
	max.s32 	%r58, %r57, 0;
	setp.lt.s32 	%p12, %r58, %r20;
	selp.b32 	%r59, %r58, %r5, %p12;
	cvt.u64.u32 	%rd23, %r10;
	cvt.u64.u32 	%rd24, %r75;
	add.s64 	%rd25, %rd24, %rd23;
	shl.b64 	%rd26, %rd25, 2;
	add.s64 	%rd27, %rd2, %rd26;
	ld.global.f32 	%f70, [%rd27+4];
	add.s32 	%r60, %r59, %r11;
	mul.wide.s32 	%rd28, %r60, 3;
	add.s64 	%rd29, %rd1, %rd28;
	ld.global.u8 	%rs16, [%rd29];
	cvt.rn.f32.u16 	%f71, %rs16;
	fma.rn.f32 	%f96, %f70, %f71, %f65;
	ld.global.u8 	%rs17, [%rd29+1];
	cvt.rn.f32.u16 	%f72, %rs17;
	fma.rn.f32 	%f97, %f70, %f72, %f67;
	ld.global.u8 	%rs18, [%rd29+2];
	cvt.rn.f32.u16 	%f73, %rs18;
	fma.rn.f32 	%f98, %f70, %f73, %f69;
	add.s32 	%r75, %r75, 2;
$L__BB0_8:
	and.b32  	%r61, %r22, 1;
	setp.eq.b32 	%p13, %r61, 1;
	not.pred 	%p14, %p13;
	@%p14 bra 	$L__BB0_10;
	add.s32 	%r62, %r4, %r75;
	max.s32 	%r63, %r62, 0;
	setp.lt.s32 	%p15, %r63, %r20;
	selp.b32 	%r64, %r63, %r5, %p15;
	add.s32 	%r65, %r75, %r10;
	mul.wide.u32 	%rd30, %r65, 4;
	add.s64 	%rd31, %rd2, %rd30;
	ld.global.f32 	%f74, [%rd31];
	add.s32 	%r66, %r64, %r11;
	mul.wide.s32 	%rd32, %r66, 3;
	add.s64 	%rd33, %rd1, %rd32;
	ld.global.u8 	%rs19, [%rd33];
	cvt.rn.f32.u16 	%f75, %rs19;
	fma.rn.f32 	%f96, %f74, %f75, %f96;
	ld.global.u8 	%rs20, [%rd33+1];
	cvt.rn.f32.u16 	%f76, %rs20;
	fma.rn.f32 	%f97, %f74, %f76, %f97;
	ld.global.u8 	%rs21, [%rd33+2];
	cvt.rn.f32.u16 	%f77, %rs21;
	fma.rn.f32 	%f98, %f74, %f77, %f98;
$L__BB0_10:
	add.s32 	%r71, %r71, 1;
	setp.ne.s32 	%p16, %r71, %r22;
	@%p16 bra 	$L__BB0_2;
$L__BB0_11:
	ld.param.u64 	%rd37, [_Z13blurImgKernelP6uchar3iiPfiS0__param_5];
	cvta.to.global.u64 	%rd34, %rd37;
	cvt.rzi.u32.f32 	%r67, %f96;
	cvt.rzi.u32.f32 	%r68, %f97;
	cvt.rzi.u32.f32 	%r69, %f98;
	mad.lo.s32 	%r70, %r20, %r2, %r1;
	mul.wide.s32 	%rd35, %r70, 3;
	add.s64 	%rd36, %rd34, %rd35;
	st.global.u8 	[%rd36], %r67;
	st.global.u8 	[%rd36+1], %r68;
	st.global.u8 	[%rd36+2], %r69;
	ret;

}


// ===== COMPILED SASS (sm_100) =====

	.target	sm_100

	.elftype	@"ET_EXEC"


//--------------------- .note.nv.tkinfo           --------------------------
	.section	.note.nv.tkinfo,"",@"SHT_NOTE"
	.sectionflags	@"SHF_NOTE_NV_TKINFO"
	.tkinfo
        /*0018*/ 	.word	0x00000002
        /*0030*/ 	.string	""
        /*0030*/ 	.string	"ptxas"
        /*0030*/ 	.string	"Cuda compilation tools, release 13.0, V13.0.88"
        /*0030*/ 	.string	"Build cuda_13.0.r13.0/compiler.36424714_0"
        /*0030*/ 	.string	"-arch sm_100 -m 64 "



//--------------------- .note.nv.cuinfo           --------------------------
	.section	.note.nv.cuinfo,"",@"SHT_NOTE"
	.sectionflags	@"SHF_NOTE_NV_CUINFO"
        /*0018*/ 	.short	0x0002
        /*001a*/ 	.short	0x0064
        /*001c*/ 	.short	0x0082
	.zero		2


//--------------------- .nv.info                  --------------------------
	.section	.nv.info,"",@"SHT_CUDA_INFO"
	.align	4


	//----- nvinfo : EIATTR_REGCOUNT
	.align		4
        /*0000*/ 	.byte	0x04, 0x2f
        /*0002*/ 	.short	(.L_1 - .L_0)
	.align		4
.L_0:
        /*0004*/ 	.word	index@(_Z13blurImgKernelP6uchar3iiPfiS0_)
        /*0008*/ 	.word	0x00000020


	//----- nvinfo : EIATTR_FRAME_SIZE
	.align		4
.L_1:
        /*000c*/ 	.byte	0x04, 0x11
        /*000e*/ 	.short	(.L_3 - .L_2)
	.align		4
.L_2:
        /*0010*/ 	.word	index@(_Z13blurImgKernelP6uchar3iiPfiS0_)
        /*0014*/ 	.word	0x00000000


	//----- nvinfo : EIATTR_MIN_STACK_SIZE
	.align		4
.L_3:
        /*0018*/ 	.byte	0x04, 0x12
        /*001a*/ 	.short	(.L_5 - .L_4)
	.align		4
.L_4:
        /*001c*/ 	.word	index@(_Z13blurImgKernelP6uchar3iiPfiS0_)
        /*0020*/ 	.word	0x00000000
.L_5:


//--------------------- .nv.compat                --------------------------
	.section	.nv.compat,"",@"SHT_CUDA_COMPAT_INFO"
	.align	4
        /*0000*/ 	.byte	0x02, 0x09, 0x00, 0x00, 0x02, 0x02, 0x01, 0x00, 0x02, 0x05, 0x05, 0x00, 0x03, 0x07, 0x01, 0x01
        /*0010*/ 	.byte	0x02, 0x03, 0x00, 0x00, 0x02, 0x06, 0x01, 0x00, 0x04, 0x0b, 0x08, 0x00, 0x09, 0x00, 0x00, 0x00
        /*0020*/ 	.byte	0x00, 0x00, 0x00, 0x00


//--------------------- .nv.info._Z13blurImgKernelP6uchar3iiPfiS0_ --------------------------
	.section	.nv.info._Z13blurImgKernelP6uchar3iiPfiS0_,"",@"SHT_CUDA_INFO"
	.sectionflags	@""
	.align	4


	//----- nvinfo : EIATTR_CUDA_API_VERSION
	.align		4
        /*0000*/ 	.byte	0x04, 0x37
        /*0002*/ 	.short	(.L_7 - .L_6)
.L_6:
        /*0004*/ 	.word	0x00000082


	//----- nvinfo : EIATTR_KPARAM_INFO
	.align		4
.L_7:
        /*0008*/ 	.byte	0x04, 0x17
        /*000a*/ 	.short	(.L_9 - .L_8)
.L_8:
        /*000c*/ 	.word	0x00000000
        /*0010*/ 	.short	0x0005
        /*0012*/ 	.short	0x0020
        /*0014*/ 	.byte	0x00, 0xf5, 0x21, 0x00


	//----- nvinfo : EIATTR_KPARAM_INFO
	.align		4
.L_9:
        /*0018*/ 	.byte	0x04, 0x17
        /*001a*/ 	.short	(.L_11 - .L_10)
.L_10:
        /*001c*/ 	.word	0x00000000
        /*0020*/ 	.short	0x0004
        /*0022*/ 	.short	0x0018
        /*0024*/ 	.byte	0x00, 0xf0, 0x11, 0x00


	//----- nvinfo : EIATTR_KPARAM_INFO
	.align		4
.L_11:
        /*0028*/ 	.byte	0x04, 0x17
        /*002a*/ 	.short	(.L_13 - .L_12)
.L_12:
        /*002c*/ 	.word	0x00000000
        /*0030*/ 	.short	0x0003
        /*0032*/ 	.short	0x0010
        /*0034*/ 	.byte	0x00, 0xf5, 0x21, 0x00


	//----- nvinfo : EIATTR_KPARAM_INFO
	.align		4
.L_13:
        /*0038*/ 	.byte	0x04, 0x17
        /*003a*/ 	.short	(.L_15 - .L_14)
.L_14:
        /*003c*/ 	.word	0x00000000
        /*0040*/ 	.short	0x0002
        /*0042*/ 	.short	0x000c
        /*0044*/ 	.byte	0x00, 0xf0, 0x11, 0x00


	//----- nvinfo : EIATTR_KPARAM_INFO
	.align		4
.L_15:
        /*0048*/ 	.byte	0x04, 0x17
        /*004a*/ 	.short	(.L_17 - .L_16)
.L_16:
        /*004c*/ 	.word	0x00000000
        /*0050*/ 	.short	0x0001
        /*0052*/ 	.short	0x0008
        /*0054*/ 	.byte	0x00, 0xf0, 0x11, 0x00


	//----- nvinfo : EIATTR_KPARAM_INFO
	.align		4
.L_17:
        /*0058*/ 	.byte	0x04, 0x17
        /*005a*/ 	.short	(.L_19 - .L_18)
.L_18:
        /*005c*/ 	.word	0x00000000
        /*0060*/ 	.short	0x0000
        /*0062*/ 	.short	0x0000
        /*0064*/ 	.byte	0x00, 0xf5, 0x21, 0x00


	//----- nvinfo : EIATTR_SPARSE_MMA_MASK
	.align		4
.L_19:
        /*0068*/ 	.byte	0x03, 0x50
        /*006a*/ 	.short	0x0000


	//----- nvinfo : EIATTR_MAXREG_COUNT
	.align		4
        /*006c*/ 	.byte	0x03, 0x1b
        /*006e*/ 	.short	0x00ff


	//----- nvinfo : EIATTR_MERCURY_ISA_VERSION
	.align		4
        /*0070*/ 	.byte	0x03, 0x5f
        /*0072*/ 	.short	0x0101


	//----- nvinfo : EIATTR_VRC_CTA_INIT_COUNT
	.align		4
        /*0074*/ 	.byte	0x02, 0x4a
	.zero		1
	.zero		1


	//----- nvinfo : EIATTR_EXIT_INSTR_OFFSETS
	.align		4
        /*0078*/ 	.byte	0x04, 0x1c
        /*007a*/ 	.short	(.L_21 - .L_20)


	//   ....[0]....
.L_20:
        /*007c*/ 	.word	0x00000c20


	//----- nvinfo : EIATTR_CBANK_PARAM_SIZE
	.align		4
.L_21:
        /*0080*/ 	.byte	0x03, 0x19
        /*0082*/ 	.short	0x0028


	//----- nvinfo : EIATTR_PARAM_CBANK
	.align		4
        /*0084*/ 	.byte	0x04, 0x0a
        /*0086*/ 	.short	(.L_23 - .L_22)
	.align		4
.L_22:
        /*0088*/ 	.word	index@(.nv.constant0._Z13blurImgKernelP6uchar3iiPfiS0_)
        /*008c*/ 	.short	0x0380
        /*008e*/ 	.short	0x0028


	//----- nvinfo : EIATTR_SW_WAR
	.align		4
.L_23:
        /*0090*/ 	.byte	0x04, 0x36
        /*0092*/ 	.short	(.L_25 - .L_24)
.L_24:
        /*0094*/ 	.word	0x00000008
.L_25:


//--------------------- .nv.callgraph             --------------------------
	.section	.nv.callgraph,"",@"SHT_CUDA_CALLGRAPH"
	.align	4
	.sectionentsize	8
	.align		4
        /*0000*/ 	.word	0x00000000
	.align		4
        /*0004*/ 	.word	0xffffffff
	.align		4
        /*0008*/ 	.word	0x00000000
	.align		4
        /*000c*/ 	.word	0xfffffffe
	.align		4
        /*0010*/ 	.word	0x00000000
	.align		4
        /*0014*/ 	.word	0xfffffffd
	.align		4
        /*0018*/ 	.word	0x00000000
	.align		4
        /*001c*/ 	.word	0xfffffffc


//--------------------- .text._Z13blurImgKernelP6uchar3iiPfiS0_ --------------------------
	.section	.text._Z13blurImgKernelP6uchar3iiPfiS0_,"ax",@progbits
	.align	128
        .global         _Z13blurImgKernelP6uchar3iiPfiS0_
        .type           _Z13blurImgKernelP6uchar3iiPfiS0_,@function
        .size           _Z13blurImgKernelP6uchar3iiPfiS0_,(.L_x_7 - _Z13blurImgKernelP6uchar3iiPfiS0_)
        .other          _Z13blurImgKernelP6uchar3iiPfiS0_,@"STO_CUDA_ENTRY STV_DEFAULT"
_Z13blurImgKernelP6uchar3iiPfiS0_:
.text._Z13blurImgKernelP6uchar3iiPfiS0_:
[----:B------:R-:W-:Y:S01]  /*0000*/  LDC R1, c[0x0][0x37c] ;  /* 0x0000df00ff017b82 */ /* 0x000fe20000000800 */
[----:B------:R-:W0:Y:S01]  /*0010*/  S2R R3, SR_TID.X ;  /* 0x0000000000037919 */ /* 0x000e220000002100 */
[----:B------:R-:W1:Y:S06]  /*0020*/  LDCU UR8, c[0x0][0x398] ;  /* 0x00007300ff0877ac */ /* 0x000e6c0008000800 */
[----:B------:R-:W0:Y:S01]  /*0030*/  LDC R0, c[0x0][0x360] ;  /* 0x0000d800ff007b82 */ /* 0x000e220000000800 */
[----:B------:R-:W-:Y:S01]  /*0040*/  CS2R R14, SRZ ;  /* 0x00000000000e7805 */ /* 0x000fe2000001ff00 */
[----:B------:R-:W2:Y:S01]  /*0050*/  S2R R2, SR_TID.Y ;  /* 0x0000000000027919 */ /* 0x000ea20000002200 */
[----:B------:R-:W-:Y:S01]  /*0060*/  IMAD.MOV.U32 R16, RZ, RZ, RZ ;  /* 0x000000ffff107224 */ /* 0x000fe200078e00ff */
[----:B------:R-:W3:Y:S04]  /*0070*/  LDCU.64 UR12, c[0x0][0x358] ;  /* 0x00006b00ff0c77ac */ /* 0x000ee80008000a00 */
[----:B------:R-:W0:Y:S08]  /*0080*/  S2UR UR4, SR_CTAID.X ;  /* 0x00000000000479c3 */ /* 0x000e300000002500 */
[----:B------:R-:W2:Y:S01]  /*0090*/  S2UR UR5, SR_CTAID.Y ;  /* 0x00000000000579c3 */ /* 0x000ea20000002600 */
[----:B-1----:R-:W-:-:S07]  /*00a0*/  UISETP.GE.AND UP0, UPT, UR8, 0x1, UPT ;  /* 0x000000010800788c */ /* 0x002fce000bf06270 */
[----:B------:R-:W2:Y:S01]  /*00b0*/  LDC R11, c[0x0][0x364] ;  /* 0x0000d900ff0b7b82 */ /* 0x000ea20000000800 */
[----:B0-----:R-:W-:Y:S02]  /*00c0*/  IMAD R0, R0, UR4, R3 ;  /* 0x0000000400007c24 */ /* 0x001fe4000f8e0203 */
[----:B--2---:R-:W-:Y:S01]  /*00d0*/  IMAD R11, R11, UR5, R2 ;  /* 0x000000050b0b7c24 */ /* 0x004fe2000f8e0202 */
[----:B---3--:R-:W-:Y:S06]  /*00e0*/  BRA.U !UP0, `(.L_x_0) ;  /* 0x0000000908a47547 */ /* 0x008fec000b800000 */
[----:B------:R-:W0:Y:S01]  /*00f0*/  LDCU UR5, c[0x0][0x388] ;  /* 0x00007100ff0577ac */ /* 0x000e220008000800 */
[----:B------:R-:W-:Y:S01]  /*0100*/  CS2R R14, SRZ ;  /* 0x00000000000e7805 */ /* 0x000fe2000001ff00 */
[----:B------:R-:W-:Y:S01]  /*0110*/  IMAD.MOV.U32 R16, RZ, RZ, RZ ;  /* 0x000000ffff107224 */ /* 0x000fe200078e00ff */
[----:B------:R-:W-:Y:S02]  /*0120*/  USHF.R.U32.HI UR4, URZ, 0x1, UR8 ;  /* 0x00000001ff047899 */ /* 0x000fe40008011608 */
[----:B------:R-:W-:-:S04]  /*0130*/  ULOP3.LUT UR8, UR8, 0x7ffffffc, URZ, 0xc0, !UPT ;  /* 0x7ffffffc08087892 */ /* 0x000fc8000f8ec0ff */
[----:B------:R-:W-:Y:S01]  /*0140*/  VIADD R10, R0, -UR4 ;  /* 0x80000004000a7c36 */ /* 0x000fe20008000000 */
[----:B------:R-:W-:Y:S01]  /*0150*/  IADD3 R22, PT, PT, R11, -UR4, RZ ;  /* 0x800000040b167c10 */ /* 0x000fe2000fffe0ff */
[----:B------:R-:W-:Y:S02]  /*0160*/  UIADD3 UR9, UPT, UPT, -UR8, URZ, URZ ;  /* 0x000000ff08097290 */ /* 0x000fe4000fffe1ff */
[----:B------:R-:W-:Y:S01]  /*0170*/  VIADD R12, R10, 0x3 ;  /* 0x000000030a0c7836 */ /* 0x000fe20000000000 */
[----:B------:R-:W-:Y:S01]  /*0180*/  UMOV UR4, URZ ;  /* 0x000000ff00047c82 */ /* 0x000fe20008000000 */
[----:B0-----:R-:W-:-:S12]  /*0190*/  UIADD3 UR5, UPT, UPT, UR5, -0x1, URZ ;  /* 0xffffffff05057890 */ /* 0x001fd8000fffe0ff */
.L_x_5:
[----:B------:R-:W0:Y:S01]  /*01a0*/  LDC R2, c[0x0][0x38c] ;  /* 0x0000e300ff027b82 */ /* 0x000e220000000800 */
[----:B------:R-:W1:Y:S01]  /*01b0*/  LDCU UR10, c[0x0][0x398] ;  /* 0x00007300ff0a77ac */ /* 0x000e620008000800 */
[----:B------:R-:W-:Y:S01]  /*01c0*/  VIADDMNMX R13, R22, UR4, RZ, !PT ;  /* 0x00000004160d7c46 */ /* 0x000fe2000f8001ff */
[----:B------:R-:W-:Y:S01]  /*01d0*/  HFMA2 R17, -RZ, RZ, 0, 0 ;  /* 0x00000000ff117431 */ /* 0x000fe200000001ff */
[----:B-1----:R-:W-:Y:S02]  /*01e0*/  UISETP.GE.U32.AND UP1, UPT, UR10, 0x4, UPT ;  /* 0x000000040a00788c */ /* 0x002fe4000bf26070 */
[----:B------:R-:W-:Y:S02]  /*01f0*/  UIMAD UR14, UR4, UR10, URZ ;  /* 0x0000000a040e72a4 */ /* 0x000fe4000f8e02ff */
[----:B------:R-:W-:Y:S01]  /*0200*/  UIADD3 UR4, UPT, UPT, UR4, 0x1, URZ ;  /* 0x0000000104047890 */ /* 0x000fe2000fffe0ff */
[----:B0-----:R-:W-:-:S03]  /*0210*/  ISETP.GE.AND P0, PT, R13, R2, PT ;  /* 0x000000020d00720c */ /* 0x001fc60003f06270 */
[----:B------:R-:W-:-:S10]  /*0220*/  UISETP.NE.AND UP0, UPT, UR4, UR10, UPT ;  /* 0x0000000a0400728c */ /* 0x000fd4000bf05270 */
[----:B------:R-:W-:Y:S01]  /*0230*/  @P0 VIADD R13, R2, 0xffffffff ;  /* 0xffffffff020d0836 */ /* 0x000fe20000000000 */
[----:B------:R-:W-:Y:S06]  /*0240*/  BRA.U !UP1, `(.L_x_1) ;  /* 0x0000000509347547 */ /* 0x000fec000b800000 */
[----:B------:R-:W0:Y:S01]  /*0250*/  LDCU.64 UR6, c[0x0][0x390] ;  /* 0x00007200ff0677ac */ /* 0x000e220008000a00 */
[----:B------:R-:W-:Y:S01]  /*0260*/  IMAD.MOV.U32 R17, RZ, RZ, R12 ;  /* 0x000000ffff117224 */ /* 0x000fe200078e000c */
[----:B------:R-:W1:Y:S01]  /*0270*/  LDCU UR15, c[0x0][0x388] ;  /* 0x00007100ff0f77ac */ /* 0x000e620008000800 */
[----:B0-----:R-:W-:-:S04]  /*0280*/  UIMAD.WIDE.U32 UR6, UR14, 0x4, UR6 ;  /* 0x000000040e0678a5 */ /* 0x001fc8000f8e0006 */
[----:B------:R-:W-:-:S04]  /*0290*/  UIADD3 UR11, UP1, UPT, UR6, 0x8, URZ ;  /* 0x00000008060b7890 */ /* 0x000fc8000ff3e0ff */
[----:B------:R-:W-:Y:S02]  /*02a0*/  UIADD3.X UR6, UPT, UPT, URZ, UR7, URZ, UP1, !UPT ;  /* 0x00000007ff067290 */ /* 0x000fe40008ffe4ff */
[----:B------:R-:W-:-:S04]  /*02b0*/  IMAD.U32 R2, RZ, RZ, UR11 ;  /* 0x0000000bff027e24 */ /* 0x000fc8000f8e00ff */
[----:B------:R-:W-:Y:S01]  /*02c0*/  MOV R3, UR6 ;  /* 0x0000000600037c02 */ /* 0x000fe20008000f00 */
[----:B-1----:R-:W-:-:S06]  /*02d0*/  UMOV UR6, UR9 ;  /* 0x0000000900067c82 */ /* 0x002fcc0008000000 */
.L_x_2:
[----:B------:R-:W0:Y:S01]  /*02e0*/  LDC.64 R4, c[0x0][0x380] ;  /* 0x0000e000ff047b82 */ /* 0x000e220000000a00 */
[----:B------:R-:W-:Y:S01]  /*02f0*/  VIADDMNMX R6, R17, 0xfffffffd, RZ, !PT ;  /* 0xfffffffd11067846 */ /* 0x000fe200078001ff */
[----:B------:R-:W2:Y:S03]  /*0300*/  LDG.E R19, desc[UR12][R2.64+-0x8] ;  /* 0xfffff80c02137981 */ /* 0x000ea6000c1e1900 */
[C---:B------:R-:W-:Y:S01]  /*0310*/  ISETP.GE.AND P0, PT, R6.reuse, UR15, PT ;  /* 0x0000000f06007c0c */ /* 0x040fe2000bf06270 */
[----:B------:R-:W3:Y:S03]  /*0320*/  LDG.E R29, desc[UR12][R2.64+-0x4] ;  /* 0xfffffc0c021d7981 */ /* 0x000ee6000c1e1900 */
[----:B------:R-:W-:-:S05]  /*0330*/  SEL R6, R6, UR5, !P0 ;  /* 0x0000000506067c07 */ /* 0x000fca000c000000 */
[----:B------:R-:W-:-:S04]  /*0340*/  IMAD R7, R13, UR15, R6 ;  /* 0x0000000f0d077c24 */ /* 0x000fc8000f8e0206 */
[----:B0-----:R-:W-:-:S05]  /*0350*/  IMAD.WIDE R6, R7, 0x3, R4 ;  /* 0x0000000307067825 */ /* 0x001fca00078e0204 */
[----:B------:R-:W4:Y:S04]  /*0360*/  LDG.E.U8 R18, desc[UR12][R6.64+0x1] ;  /* 0x0000010c06127981 */ /* 0x000f28000c1e1100 */
[----:B------:R-:W5:Y:S04]  /*0370*/  LDG.E.U8 R20, desc[UR12][R6.64] ;  /* 0x0000000c06147981 */ /* 0x000f68000c1e1100 */
[----:B------:R0:W3:Y:S01]  /*0380*/  LDG.E.U8 R21, desc[UR12][R6.64+0x2] ;  /* 0x0000020c06157981 */ /* 0x0000e2000c1e1100 */
[C---:B------:R-:W-:Y:S02]  /*0390*/  VIADDMNMX R8, R17.reuse, 0xfffffffe, RZ, !PT ;  /* 0xfffffffe11087846 */ /* 0x040fe400078001ff */
[----:B------:R-:W-:-:S02]  /*03a0*/  VIADDMNMX R9, R17, 0xffffffff, RZ, !PT ;  /* 0xffffffff11097846 */ /* 0x000fc400078001ff */
[----:B------:R-:W-:Y:S02]  /*03b0*/  VIMNMX R23, PT, PT, RZ, R17, !PT ;  /* 0x00000011ff177248 */ /* 0x000fe40007fe0100 */
[C---:B------:R-:W-:Y:S02]  /*03c0*/  ISETP.GE.AND P0, PT, R8.reuse, UR15, PT ;  /* 0x0000000f08007c0c */ /* 0x040fe4000bf06270 */
[----:B------:R-:W-:Y:S02]  /*03d0*/  ISETP.GE.AND P1, PT, R9, UR15, PT ;  /* 0x0000000f09007c0c */ /* 0x000fe4000bf26270 */
[----:B------:R-:W-:Y:S02]  /*03e0*/  ISETP.GE.AND P2, PT, R23, UR15, PT ;  /* 0x0000000f17007c0c */ /* 0x000fe4000bf46270 */
[----:B------:R-:W-:Y:S02]  /*03f0*/  SEL R8, R8, UR5, !P0 ;  /* 0x0000000508087c07 */ /* 0x000fe4000c000000 */
[----:B------:R-:W-:-:S02]  /*0400*/  SEL R24, R9, UR5, !P1 ;  /* 0x0000000509187c07 */ /* 0x000fc4000c800000 */
[----:B------:R-:W-:Y:S01]  /*0410*/  SEL R26, R23, UR5, !P2 ;  /* 0x00000005171a7c07 */ /* 0x000fe2000d000000 */
[C---:B------:R-:W-:Y:S02]  /*0420*/  IMAD R9, R13.reuse, UR15, R8 ;  /* 0x0000000f0d097c24 */ /* 0x040fe4000f8e0208 */
[C---:B------:R-:W-:Y:S02]  /*0430*/  IMAD R23, R13.reuse, UR15, R24 ;  /* 0x0000000f0d177c24 */ /* 0x040fe4000f8e0218 */
[----:B------:R-:W-:Y:S02]  /*0440*/  IMAD R25, R13, UR15, R26 ;  /* 0x0000000f0d197c24 */ /* 0x000fe4000f8e021a */
[----:B0-----:R-:W-:-:S04]  /*0450*/  IMAD.WIDE R6, R9, 0x3, R4 ;  /* 0x0000000309067825 */ /* 0x001fc800078e0204 */
[--C-:B------:R-:W-:Y:S01]  /*0460*/  IMAD.WIDE R8, R23, 0x3, R4.reuse ;  /* 0x0000000317087825 */ /* 0x100fe200078e0204 */
[----:B------:R-:W3:Y:S03]  /*0470*/  LDG.E.U8 R24, desc[UR12][R6.64+0x1] ;  /* 0x0000010c06187981 */ /* 0x000ee6000c1e1100 */
[----:B------:R-:W-:Y:S01]  /*0480*/  IMAD.WIDE R4, R25, 0x3, R4 ;  /* 0x0000000319047825 */ /* 0x000fe200078e0204 */
[----:B------:R-:W3:Y:S04]  /*0490*/  LDG.E.U8 R23, desc[UR12][R6.64] ;  /* 0x0000000c06177981 */ /* 0x000ee8000c1e1100 */
[----:B------:R4:W3:Y:S04]  /*04a0*/  LDG.E.U8 R25, desc[UR12][R6.64+0x2] ;  /* 0x0000020c06197981 */ /* 0x0008e8000c1e1100 */
[----:B------:R-:W3:Y:S04]  /*04b0*/  LDG.E.U8 R27, desc[UR12][R8.64] ;  /* 0x0000000c081b7981 */ /* 0x000ee8000c1e1100 */
[----:B------:R-:W3:Y:S04]  /*04c0*/  LDG.E.U8 R26, desc[UR12][R8.64+0x1] ;  /* 0x0000010c081a7981 */ /* 0x000ee8000c1e1100 */
[----:B------:R0:W3:Y:S04]  /*04d0*/  LDG.E.U8 R28, desc[UR12][R8.64+0x2] ;  /* 0x0000020c081c7981 */ /* 0x0000e8000c1e1100 */
[----:B------:R-:W3:Y:S01]  /*04e0*/  LDG.E.U8 R6, desc[UR12][R4.64+0x1] ;  /* 0x0000010c04067981 */ /* 0x000ee2000c1e1100 */
[----:B----4-:R-:W-:-:S02]  /*04f0*/  I2FP.F32.U32 R7, R18 ;  /* 0x0000001200077245 */ /* 0x010fc40000201000 */
[----:B-----5:R-:W-:-:S03]  /*0500*/  I2FP.F32.U32 R20, R20 ;  /* 0x0000001400147245 */ /* 0x020fc60000201000 */
[C---:B--2---:R-:W-:Y:S02]  /*0510*/  FFMA R16, R19.reuse, R7, R16 ;  /* 0x0000000713107223 */ /* 0x044fe40000000010 */
[----:B------:R-:W2:Y:S01]  /*0520*/  LDG.E.U8 R7, desc[UR12][R4.64] ;  /* 0x0000000c04077981 */ /* 0x000ea2000c1e1100 */
[----:B---3--:R-:W-:Y:S01]  /*0530*/  I2FP.F32.U32 R21, R21 ;  /* 0x0000001500157245 */ /* 0x008fe20000201000 */
[C---:B------:R-:W-:Y:S02]  /*0540*/  FFMA R18, R19.reuse, R20, R15 ;  /* 0x0000001413127223 */ /* 0x040fe4000000000f */
[----:B------:R-:W3:Y:S04]  /*0550*/  LDG.E R15, desc[UR12][R2.64] ;  /* 0x0000000c020f7981 */ /* 0x000ee8000c1e1900 */
[----:B------:R-:W4:Y:S01]  /*0560*/  LDG.E.U8 R20, desc[UR12][R4.64+0x2] ;  /* 0x0000020c04147981 */ /* 0x000f22000c1e1100 */
[----:B0-----:R-:W-:-:S03]  /*0570*/  FFMA R8, R19, R21, R14 ;  /* 0x0000001513087223 */ /* 0x001fc6000000000e */
[----:B------:R0:W5:Y:S01]  /*0580*/  LDG.E R14, desc[UR12][R2.64+0x4] ;  /* 0x0000040c020e7981 */ /* 0x000162000c1e1900 */
[----:B------:R-:W-:-:S04]  /*0590*/  UIADD3 UR6, UPT, UPT, UR6, 0x4, URZ ;  /* 0x0000000406067890 */ /* 0x000fc8000fffe0ff */
[----:B------:R-:W-:Y:S01]  /*05a0*/  UISETP.NE.AND UP1, UPT, UR6, URZ, UPT ;  /* 0x000000ff0600728c */ /* 0x000fe2000bf25270 */
[----:B------:R-:W-:Y:S02]  /*05b0*/  I2FP.F32.U32 R24, R24 ;  /* 0x0000001800187245 */ /* 0x000fe40000201000 */
[----:B------:R-:W-:Y:S02]  /*05c0*/  I2FP.F32.U32 R23, R23 ;  /* 0x0000001700177245 */ /* 0x000fe40000201000 */
[----:B------:R-:W-:-:S03]  /*05d0*/  I2FP.F32.U32 R25, R25 ;  /* 0x0000001900197245 */ /* 0x000fc60000201000 */
[C---:B------:R-:W-:Y:S01]  /*05e0*/  FFMA R18, R29.reuse, R23, R18 ;  /* 0x000000171d127223 */ /* 0x040fe20000000012 */
[C---:B------:R-:W-:Y:S01]  /*05f0*/  FFMA R16, R29.reuse, R24, R16 ;  /* 0x000000181d107223 */ /* 0x040fe20000000010 */
[----:B------:R-:W-:Y:S01]  /*0600*/  I2FP.F32.U32 R27, R27 ;  /* 0x0000001b001b7245 */ /* 0x000fe20000201000 */
[----:B------:R-:W-:Y:S01]  /*0610*/  FFMA R8, R29, R25, R8 ;  /* 0x000000191d087223 */ /* 0x000fe20000000008 */
[----:B------:R-:W-:Y:S02]  /*0620*/  I2FP.F32.U32 R9, R26 ;  /* 0x0000001a00097245 */ /* 0x000fe40000201000 */
[----:B------:R-:W-:Y:S02]  /*0630*/  I2FP.F32.U32 R28, R28 ;  /* 0x0000001c001c7245 */ /* 0x000fe40000201000 */
[----:B0-----:R-:W-:Y:S02]  /*0640*/  IADD3 R2, P0, PT, R2, 0x10, RZ ;  /* 0x0000001002027810 */ /* 0x001fe40007f1e0ff */
[----:B------:R-:W-:Y:S01]  /*0650*/  I2FP.F32.U32 R6, R6 ;  /* 0x0000000600067245 */ /* 0x000fe20000201000 */
[----:B------:R-:W-:-:S02]  /*0660*/  VIADD R17, R17, 0x4 ;  /* 0x0000000411117836 */ /* 0x000fc40000000000 */
[----:B------:R-:W-:Y:S01]  /*0670*/  IMAD.X R3, RZ, RZ, R3, P0 ;  /* 0x000000ffff037224 */ /* 0x000fe200000e0603 */
[----:B--2---:R-:W-:Y:S01]  /*0680*/  I2FP.F32.U32 R7, R7 ;  /* 0x0000000700077245 */ /* 0x004fe20000201000 */
[C---:B---3--:R-:W-:Y:S01]  /*0690*/  FFMA R27, R15.reuse, R27, R18 ;  /* 0x0000001b0f1b7223 */ /* 0x048fe20000000012 */
[C---:B------:R-:W-:Y:S01]  /*06a0*/  FFMA R9, R15.reuse, R9, R16 ;  /* 0x000000090f097223 */ /* 0x040fe20000000010 */
[----:B------:R-:W-:Y:S01]  /*06b0*/  FFMA R5, R15, R28, R8 ;  /* 0x0000001c0f057223 */ /* 0x000fe20000000008 */
[----:B----4-:R-:W-:Y:S01]  /*06c0*/  I2FP.F32.U32 R20, R20 ;  /* 0x0000001400147245 */ /* 0x010fe20000201000 */
[C---:B-----5:R-:W-:Y:S01]  /*06d0*/  FFMA R15, R14.reuse, R7, R27 ;  /* 0x000000070e0f7223 */ /* 0x060fe2000000001b */
[----:B------:R-:W-:-:S03]  /*06e0*/  FFMA R16, R14, R6, R9 ;  /* 0x000000060e107223 */ /* 0x000fc60000000009 */
[----:B------:R-:W-:Y:S01]  /*06f0*/  FFMA R14, R14, R20, R5 ;  /* 0x000000140e0e7223 */ /* 0x000fe20000000005 */
[----:B------:R-:W-:Y:S06]  /*0700*/  BRA.U UP1, `(.L_x_2) ;  /* 0xfffffff901f47547 */ /* 0x000fec000b83ffff */
[----:B------:R-:W-:-:S07]  /*0710*/  MOV R17, UR8 ;  /* 0x0000000800117c02 */ /* 0x000fce0008000f00 */
.L_x_1:
[----:B------:R-:W-:-:S09]  /*0720*/  ULOP3.LUT UP1, UR7, UR10, 0x3, URZ, 0xc0, !UPT ;  /* 0x000000030a077892 */ /* 0x000fd2000f82c0ff */
[----:B------:R-:W-:Y:S05]  /*0730*/  BRA.U !UP1, `(.L_x_3) ;  /* 0x00000005090c7547 */ /* 0x000fea000b800000 */
[----:B------:R-:W-:Y:S02]  /*0740*/  UISETP.NE.AND UP1, UPT, UR7, 0x1, UPT ;  /* 0x000000010700788c */ /* 0x000fe4000bf25270 */
[----:B------:R-:W-:-:S04]  /*0750*/  ULOP3.LUT UR6, UR10, 0x1, URZ, 0xc0, !UPT ;  /* 0x000000010a067892 */ /* 0x000fc8000f8ec0ff */
[----:B------:R-:W-:-:S03]  /*0760*/  UISETP.NE.U32.AND UP2, UPT, UR6, 0x1, UPT ;  /* 0x000000010600788c */ /* 0x000fc6000bf45070 */
[----:B------:R-:W-:Y:S08]  /*0770*/  BRA.U !UP1, `(.L_x_4) ;  /* 0x0000000109a87547 */ /* 0x000ff0000b800000 */
[----:B------:R-:W0:Y:S01]  /*0780*/  LDCU UR6, c[0x0][0x388] ;  /* 0x00007100ff0677ac */ /* 0x000e220008000800 */
[----:B------:R-:W1:Y:S01]  /*0790*/  LDC.64 R8, c[0x0][0x380] ;  /* 0x0000e000ff087b82 */ /* 0x000e620000000a00 */
[----:B------:R-:W-:Y:S02]  /*07a0*/  IMAD.IADD R2, R10, 0x1, R17 ;  /* 0x000000010a027824 */ /* 0x000fe400078e0211 */
[----:B------:R-:W-:-:S03]  /*07b0*/  VIADD R19, R17, UR14 ;  /* 0x0000000e11137c36 */ /* 0x000fc60008000000 */
[----:B------:R-:W-:Y:S02]  /*07c0*/  VIMNMX R3, PT, PT, RZ, R2, !PT ;  /* 0x00000002ff037248 */ /* 0x000fe40007fe0100 */
[----:B------:R-:W2:Y:S01]  /*07d0*/  LDC.64 R6, c[0x0][0x390] ;  /* 0x0000e400ff067b82 */ /* 0x000ea20000000a00 */
[----:B------:R-:W-:-:S07]  /*07e0*/  VIADDMNMX R18, R2, 0x1, RZ, !PT ;  /* 0x0000000102127846 */ /* 0x000fce00078001ff */
[----:B------:R-:W3:Y:S01]  /*07f0*/  LDC.64 R4, c[0x0][0x390] ;  /* 0x0000e400ff047b82 */ /* 0x000ee20000000a00 */
[C---:B0-----:R-:W-:Y:S02]  /*0800*/  ISETP.GE.AND P0, PT, R3.reuse, UR6, PT ;  /* 0x0000000603007c0c */ /* 0x041fe4000bf06270 */
[C---:B------:R-:W-:Y:S02]  /*0810*/  ISETP.GE.AND P1, PT, R18.reuse, UR6, PT ;  /* 0x0000000612007c0c */ /* 0x040fe4000bf26270 */
[----:B------:R-:W-:Y:S02]  /*0820*/  SEL R2, R3, UR5, !P0 ;  /* 0x0000000503027c07 */ /* 0x000fe4000c000000 */
[----:B------:R-:W-:-:S03]  /*0830*/  SEL R18, R18, UR5, !P1 ;  /* 0x0000000512127c07 */ /* 0x000fc6000c800000 */
[C---:B------:R-:W-:Y:S02]  /*0840*/  IMAD R3, R13.reuse, UR6, R2 ;  /* 0x000000060d037c24 */ /* 0x040fe4000f8e0202 */
[----:B------:R-:W-:Y:S01]  /*0850*/  IMAD R21, R13, UR6, R18 ;  /* 0x000000060d157c24 */ /* 0x000fe2000f8e0212 */
[----:B------:R-:W-:Y:S01]  /*0860*/  IADD3 R18, P0, PT, R17, UR14, RZ ;  /* 0x0000000e11127c10 */ /* 0x000fe2000ff1e0ff */
[----:B-1----:R-:W-:-:S03]  /*0870*/  IMAD.WIDE R2, R3, 0x3, R8 ;  /* 0x0000000303027825 */ /* 0x002fc600078e0208 */
[----:B------:R-:W-:Y:S01]  /*0880*/  IADD3.X R23, PT, PT, RZ, RZ, RZ, P0, !PT ;  /* 0x000000ffff177210 */ /* 0x000fe200007fe4ff */
[----:B--2---:R-:W-:Y:S01]  /*0890*/  IMAD.WIDE.U32 R6, R19, 0x4, R6 ;  /* 0x0000000413067825 */ /* 0x004fe200078e0006 */
[----:B------:R-:W2:Y:S03]  /*08a0*/  LDG.E.U8 R20, desc[UR12][R2.64] ;  /* 0x0000000c02147981 */ /* 0x000ea6000c1e1100 */
[----:B------:R-:W-:Y:S01]  /*08b0*/  IMAD.WIDE R8, R21, 0x3, R8 ;  /* 0x0000000315087825 */ /* 0x000fe200078e0208 */
[----:B------:R-:W4:Y:S01]  /*08c0*/  LDG.E.U8 R19, desc[UR12][R2.64+0x1] ;  /* 0x0000010c02137981 */ /* 0x000f22000c1e1100 */
[----:B---3--:R-:W-:-:S03]  /*08d0*/  LEA R4, P0, R18, R4, 0x2 ;  /* 0x0000000412047211 */ /* 0x008fc600078010ff */
[----:B------:R-:W3:Y:S01]  /*08e0*/  LDG.E.U8 R21, desc[UR12][R2.64+0x2] ;  /* 0x0000020c02157981 */ /* 0x000ee2000c1e1100 */
[----:B------:R-:W-:-:S03]  /*08f0*/  LEA.HI.X R5, R18, R5, R23, 0x2, P0 ;  /* 0x0000000512057211 */ /* 0x000fc600000f1417 */
[----:B------:R-:W5:Y:S04]  /*0900*/  LDG.E.U8 R18, desc[UR12][R8.64] ;  /* 0x0000000c08127981 */ /* 0x000f68000c1e1100 */
[----:B------:R-:W5:Y:S04]  /*0910*/  LDG.E.U8 R23, desc[UR12][R8.64+0x1] ;  /* 0x0000010c08177981 */ /* 0x000f68000c1e1100 */
[----:B------:R-:W5:Y:S04]  /*0920*/  LDG.E.U8 R24, desc[UR12][R8.64+0x2] ;  /* 0x0000020c08187981 */ /* 0x000f68000c1e1100 */
[----:B------:R-:W5:Y:S04]  /*0930*/  LDG.E R7, desc[UR12][R6.64] ;  /* 0x0000000c06077981 */ /* 0x000f68000c1e1900 */
[----:B------:R-:W5:Y:S01]  /*0940*/  LDG.E R4, desc[UR12][R4.64+0x4] ;  /* 0x0000040c04047981 */ /* 0x000f62000c1e1900 */
[----:B------:R-:W-:Y:S01]  /*0950*/  VIADD R17, R17, 0x2 ;  /* 0x0000000211117836 */ /* 0x000fe20000000000 */
[----:B--2---:R-:W-:-:S02]  /*0960*/  I2FP.F32.U32 R20, R20 ;  /* 0x0000001400147245 */ /* 0x004fc40000201000 */
[----:B----4-:R-:W-:Y:S02]  /*0970*/  I2FP.F32.U32 R19, R19 ;  /* 0x0000001300137245 */ /* 0x010fe40000201000 */
[----:B---3--:R-:W-:Y:S02]  /*0980*/  I2FP.F32.U32 R21, R21 ;  /* 0x0000001500157245 */ /* 0x008fe40000201000 */
[----:B-----5:R-:W-:Y:S02]  /*0990*/  I2FP.F32.U32 R18, R18 ;  /* 0x0000001200127245 */ /* 0x020fe40000201000 */
[----:B------:R-:W-:Y:S02]  /*09a0*/  I2FP.F32.U32 R23, R23 ;  /* 0x0000001700177245 */ /* 0x000fe40000201000 */
[----:B------:R-:W-:Y:S01]  /*09b0*/  I2FP.F32.U32 R3, R24 ;  /* 0x0000001800037245 */ /* 0x000fe20000201000 */
[C---:B------:R-:W-:Y:S01]  /*09c0*/  FFMA R15, R7.reuse, R20, R15 ;  /* 0x00000014070f7223 */ /* 0x040fe2000000000f */
[C---:B------:R-:W-:Y:S01]  /*09d0*/  FFMA R16, R7.reuse, R19, R16 ;  /* 0x0000001307107223 */ /* 0x040fe20000000010 */
[----:B------:R-:W-:-:S02]  /*09e0*/  FFMA R14, R7, R21, R14 ;  /* 0x00000015070e7223 */ /* 0x000fc4000000000e */
[C---:B------:R-:W-:Y:S01]  /*09f0*/  FFMA R15, R4.reuse, R18, R15 ;  /* 0x00000012040f7223 */ /* 0x040fe2000000000f */
[C---:B------:R-:W-:Y:S01]  /*0a00*/  FFMA R16, R4.reuse, R23, R16 ;  /* 0x0000001704107223 */ /* 0x040fe20000000010 */
[----:B------:R-:W-:-:S07]  /*0a10*/  FFMA R14, R4, R3, R14 ;  /* 0x00000003040e7223 */ /* 0x000fce000000000e */
.L_x_4:
[----:B------:R-:W-:Y:S05]  /*0a20*/  BRA.U UP2, `(.L_x_3) ;  /* 0x0000000102507547 */ /* 0x000fea000b800000 */
[----:B------:R-:W0:Y:S01]  /*0a30*/  LDCU UR6, c[0x0][0x388] ;  /* 0x00007100ff0677ac */ /* 0x000e220008000800 */
[----:B------:R-:W1:Y:S01]  /*0a40*/  LDC.64 R4, c[0x0][0x380] ;  /* 0x0000e000ff047b82 */ /* 0x000e620000000a00 */
[----:B------:R-:W-:Y:S02]  /*0a50*/  VIADDMNMX R6, R10, R17, RZ, !PT ;  /* 0x000000110a067246 */ /* 0x000fe400078001ff */
[----:B------:R-:W-:-:S05]  /*0a60*/  IADD3 R17, PT, PT, R17, UR14, RZ ;  /* 0x0000000e11117c10 */ /* 0x000fca000fffe0ff */
[----:B------:R-:W2:Y:S01]  /*0a70*/  LDC.64 R2, c[0x0][0x390] ;  /* 0x0000e400ff027b82 */ /* 0x000ea20000000a00 */
[----:B0-----:R-:W-:-:S04]  /*0a80*/  ISETP.GE.AND P0, PT, R6, UR6, PT ;  /* 0x0000000606007c0c */ /* 0x001fc8000bf06270 */
[----:B------:R-:W-:-:S05]  /*0a90*/  SEL R6, R6, UR5, !P0 ;  /* 0x0000000506067c07 */ /* 0x000fca000c000000 */
[----:B------:R-:W-:-:S04]  /*0aa0*/  IMAD R13, R13, UR6, R6 ;  /* 0x000000060d0d7c24 */ /* 0x000fc8000f8e0206 */
[----:B-1----:R-:W-:-:S04]  /*0ab0*/  IMAD.WIDE R4, R13, 0x3, R4 ;  /* 0x000000030d047825 */ /* 0x002fc800078e0204 */
[----:B--2---:R-:W-:Y:S01]  /*0ac0*/  IMAD.WIDE.U32 R2, R17, 0x4, R2 ;  /* 0x0000000411027825 */ /* 0x004fe200078e0002 */
[----:B------:R-:W2:Y:S04]  /*0ad0*/  LDG.E.U8 R6, desc[UR12][R4.64] ;  /* 0x0000000c04067981 */ /* 0x000ea8000c1e1100 */
[----:B------:R-:W3:Y:S04]  /*0ae0*/  LDG.E.U8 R7, desc[UR12][R4.64+0x1] ;  /* 0x0000010c04077981 */ /* 0x000ee8000c1e1100 */
[----:B------:R-:W4:Y:S04]  /*0af0*/  LDG.E.U8 R8, desc[UR12][R4.64+0x2] ;  /* 0x0000020c04087981 */ /* 0x000f28000c1e1100 */
[----:B------:R-:W5:Y:S01]  /*0b00*/  LDG.E R2, desc[UR12][R2.64] ;  /* 0x0000000c02027981 */ /* 0x000f62000c1e1900 */
[----:B--2---:R-:W-:-:S02]  /*0b10*/  I2FP.F32.U32 R6, R6 ;  /* 0x0000000600067245 */ /* 0x004fc40000201000 */
[----:B---3--:R-:W-:Y:S02]  /*0b20*/  I2FP.F32.U32 R7, R7 ;  /* 0x0000000700077245 */ /* 0x008fe40000201000 */
[----:B----4-:R-:W-:Y:S01]  /*0b30*/  I2FP.F32.U32 R9, R8 ;  /* 0x0000000800097245 */ /* 0x010fe20000201000 */
[C---:B-----5:R-:W-:Y:S02]  /*0b40*/  FFMA R15, R2.reuse, R6, R15 ;  /* 0x00000006020f7223 */ /* 0x060fe4000000000f */
[C---:B------:R-:W-:Y:S02]  /*0b50*/  FFMA R16, R2.reuse, R7, R16 ;  /* 0x0000000702107223 */ /* 0x040fe40000000010 */
[----:B------:R-:W-:-:S07]  /*0b60*/  FFMA R14, R2, R9, R14 ;  /* 0x00000009020e7223 */ /* 0x000fce000000000e */
.L_x_3:
[----:B------:R-:W-:Y:S05]  /*0b70*/  BRA.U UP0, `(.L_x_5) ;  /* 0xfffffff500887547 */ /* 0x000fea000b83ffff */
.L_x_0:
[----:B------:R-:W0:Y:S01]  /*0b80*/  LDC.64 R2, c[0x0][0x3a0] ;  /* 0x0000e800ff027b82 */ /* 0x000e220000000a00 */
[----:B------:R-:W1:Y:S01]  /*0b90*/  LDCU UR4, c[0x0][0x388] ;  /* 0x00007100ff0477ac */ /* 0x000e620008000800 */
[----:B------:R-:W2:Y:S08]  /*0ba0*/  F2I.U32.TRUNC.NTZ R15, R15 ;  /* 0x0000000f000f7305 */ /* 0x000eb0000020f000 */
[----:B------:R-:W3:Y:S08]  /*0bb0*/  F2I.U32.TRUNC.NTZ R5, R16 ;  /* 0x0000001000057305 */ /* 0x000ef0000020f000 */
[----:B------:R-:W4:Y:S01]  /*0bc0*/  F2I.U32.TRUNC.NTZ R7, R14 ;  /* 0x0000000e00077305 */ /* 0x000f22000020f000 */
[----:B-1----:R-:W-:-:S04]  /*0bd0*/  IMAD R11, R11, UR4, R0 ;  /* 0x000000040b0b7c24 */ /* 0x002fc8000f8e0200 */
[----:B0-----:R-:W-:-:S05]  /*0be0*/  IMAD.WIDE R2, R11, 0x3, R2 ;  /* 0x000000030b027825 */ /* 0x001fca00078e0202 */
[----:B--2---:R-:W-:Y:S04]  /*0bf0*/  STG.E.U8 desc[UR12][R2.64], R15 ;  /* 0x0000000f02007986 */ /* 0x004fe8000c10110c */
[----:B---3--:R-:W-:Y:S04]  /*0c00*/  STG.E.U8 desc[UR12][R2.64+0x1], R5 ;  /* 0x0000010502007986 */ /* 0x008fe8000c10110c */
[----:B----4-:R-:W-:Y:S01]  /*0c10*/  STG.E.U8 desc[UR12][R2.64+0x2], R7 ;  /* 0x0000020702007986 */ /* 0x010fe2000c10110c */
[----:B------:R-:W-:Y:S05]  /*0c20*/  EXIT ;  /* 0x000000000000794d */ /* 0x000fea0003800000 */
.L_x_6:
[----:B------:R-:W-:-:S00]  /*0c30*/  BRA `(.L_x_6) ;  /* 0xfffffffc00fc7947 */ /* 0x000fc0000383ffff */
[----:B------:R-:W-:-:S00]  /*0c40*/  NOP ;  /* 0x0000000000007918 */ /* 0x000fc00000000000 */
        /* <DEDUP_REMOVED lines=11> */
.L_x_7:


//--------------------- .nv.shared.reserved.0     --------------------------
	.section	.nv.shared.reserved.0,"aw",@nobits
	.weak		__nv_reservedSMEM_offset_0_alias
	.size		__nv_reservedSMEM_offset_0_alias, 0, 64
	.other		__nv_reservedSMEM_offset_0_alias,@"STO_CUDA_RESERVED_SHARED STV_DEFAULT"
__nv_reservedSMEM_offset_0_alias:
	.zero		0
	.zero		64


//--------------------- .nv.constant0._Z13blurImgKernelP6uchar3iiPfiS0_ --------------------------
	.section	.nv.constant0._Z13blurImgKernelP6uchar3iiPfiS0_,"a",@progbits
	.sectionflags	@""
	.align	4
.nv.constant0._Z13blurImgKernelP6uchar3iiPfiS0_:
	.zero		936


//--------------------- SYMBOLS --------------------------

	.type		.nv.reservedSmem.offset0,@object
	.size		.nv.reservedSmem.offset0,0x4
